	.headerflags	@"EF_CUDA_TEXMODE_UNIFIED EF_CUDA_64BIT_ADDRESS EF_CUDA_ACCELERATORS EF_CUDA_SM90 EF_CUDA_VIRTUAL_SM(EF_CUDA_SM90)"
	.elftype	@"ET_EXEC"


//--------------------- .nv.info                  --------------------------
	.section	.nv.info,"",@"SHT_CUDA_INFO"
	.align	4


	//----- nvinfo : EIATTR_REGCOUNT
	.align		4
        /*0000*/ 	.byte	0x04, 0x2f
        /*0002*/ 	.short	(.L_3 - .L_2)
	.align		4
.L_2:
        /*0004*/ 	.word	index@(triton_poi_fused_add_div_mul_relu_sqrt_sub_var_mean_5)
        /*0008*/ 	.word	0x00000015


	//----- nvinfo : EIATTR_MIN_STACK_SIZE
	.align		4
.L_3:
        /*000c*/ 	.byte	0x04, 0x12
        /*000e*/ 	.short	(.L_5 - .L_4)
	.align		4
.L_4:
        /*0010*/ 	.word	index@(triton_poi_fused_add_div_mul_relu_sqrt_sub_var_mean_5)
        /*0014*/ 	.word	0x00000000


	//----- nvinfo : EIATTR_FRAME_SIZE
	.align		4
.L_5:
        /*0018*/ 	.byte	0x04, 0x11
        /*001a*/ 	.short	(.L_7 - .L_6)
	.align		4
.L_6:
        /*001c*/ 	.word	index@(triton_poi_fused_add_div_mul_relu_sqrt_sub_var_mean_5)
        /*0020*/ 	.word	0x00000000


	//----- nvinfo : EIATTR_MIN_STACK_SIZE
	.align		4
.L_7:
        /*0024*/ 	.byte	0x04, 0x12
        /*0026*/ 	.short	(.L_9 - .L_8)
	.align		4
.L_8:
        /*0028*/ 	.word	index@(triton_poi_fused_add_div_mul_relu_sqrt_sub_var_mean_5)
        /*002c*/ 	.word	0x00000000
.L_9:


//--------------------- .nv.info.triton_poi_fused_add_div_mul_relu_sqrt_sub_var_mean_5 --------------------------
	.section	.nv.info.triton_poi_fused_add_div_mul_relu_sqrt_sub_var_mean_5,"",@"SHT_CUDA_INFO"
	.sectionflags	@""
	.align	4


	//----- nvinfo : EIATTR_CUDA_API_VERSION
	.align		4
        /*0000*/ 	.byte	0x04, 0x37
        /*0002*/ 	.short	(.L_11 - .L_10)
.L_10:
        /*0004*/ 	.word	0x0000007c


	//----- nvinfo : EIATTR_KPARAM_INFO
	.align		4
.L_11:
        /*0008*/ 	.byte	0x04, 0x17
        /*000a*/ 	.short	(.L_13 - .L_12)
.L_12:
        /*000c*/ 	.word	0x00000000
        /*0010*/ 	.short	0x0005
        /*0012*/ 	.short	0x0028
        /*0014*/ 	.byte	0x00, 0xf0, 0x11, 0x00


	//----- nvinfo : EIATTR_KPARAM_INFO
	.align		4
.L_13:
        /*0018*/ 	.byte	0x04, 0x17
        /*001a*/ 	.short	(.L_15 - .L_14)
.L_14:
        /*001c*/ 	.word	0x00000000
        /*0020*/ 	.short	0x0004
        /*0022*/ 	.short	0x0020
        /*0024*/ 	.byte	0x00, 0xf4, 0x21, 0x00


	//----- nvinfo : EIATTR_KPARAM_INFO
	.align		4
.L_15:
        /*0028*/ 	.byte	0x04, 0x17
        /*002a*/ 	.short	(.L_17 - .L_16)
.L_16:
        /*002c*/ 	.word	0x00000000
        /*0030*/ 	.short	0x0003
        /*0032*/ 	.short	0x0018
        /*0034*/ 	.byte	0x00, 0xf4, 0x21, 0x00


	//----- nvinfo : EIATTR_KPARAM_INFO
	.align		4
.L_17:
        /*0038*/ 	.byte	0x04, 0x17
        /*003a*/ 	.short	(.L_19 - .L_18)
.L_18:
        /*003c*/ 	.word	0x00000000
        /*0040*/ 	.short	0x0002
        /*0042*/ 	.short	0x0010
        /*0044*/ 	.byte	0x00, 0xf4, 0x21, 0x00


	//----- nvinfo : EIATTR_KPARAM_INFO
	.align		4
.L_19:
        /*0048*/ 	.byte	0x04, 0x17
        /*004a*/ 	.short	(.L_21 - .L_20)
.L_20:
        /*004c*/ 	.word	0x00000000
        /*0050*/ 	.short	0x0001
        /*0052*/ 	.short	0x0008
        /*0054*/ 	.byte	0x00, 0xf4, 0x21, 0x00


	//----- nvinfo : EIATTR_KPARAM_INFO
	.align		4
.L_21:
        /*0058*/ 	.byte	0x04, 0x17
        /*005a*/ 	.short	(.L_23 - .L_22)
.L_22:
        /*005c*/ 	.word	0x00000000
        /*0060*/ 	.short	0x0000
        /*0062*/ 	.short	0x0000
        /*0064*/ 	.byte	0x00, 0xf4, 0x21, 0x00


	//----- nvinfo : EIATTR_SPARSE_MMA_MASK
	.align		4
.L_23:
        /*0068*/ 	.byte	0x03, 0x50
        /*006a*/ 	.short	0x0000


	//----- nvinfo : EIATTR_MAXREG_COUNT
	.align		4
        /*006c*/ 	.byte	0x03, 0x1b
        /*006e*/ 	.short	0x00ff


	//----- nvinfo : EIATTR_EXIT_INSTR_OFFSETS
	.align		4
        /*0070*/ 	.byte	0x04, 0x1c
        /*0072*/ 	.short	(.L_25 - .L_24)


	//   ....[0]....
.L_24:
        /*0074*/ 	.word	0x00000370


	//   ....[1]....
        /*0078*/ 	.word	0x00000390


	//----- nvinfo : EIATTR_REQNTID
	.align		4
.L_25:
        /*007c*/ 	.byte	0x04, 0x10
        /*007e*/ 	.short	(.L_27 - .L_26)
.L_26:
        /*0080*/ 	.word	0x00000020
        /*0084*/ 	.word	0x00000001
        /*0088*/ 	.word	0x00000001


	//----- nvinfo : EIATTR_CBANK_PARAM_SIZE
	.align		4
.L_27:
        /*008c*/ 	.byte	0x03, 0x19
        /*008e*/ 	.short	0x002c


	//----- nvinfo : EIATTR_PARAM_CBANK
	.align		4
        /*0090*/ 	.byte	0x04, 0x0a
        /*0092*/ 	.short	(.L_29 - .L_28)
	.align		4
.L_28:
        /*0094*/ 	.word	index@(.nv.constant0.triton_poi_fused_add_div_mul_relu_sqrt_sub_var_mean_5)
        /*0098*/ 	.short	0x0210
        /*009a*/ 	.short	0x002c


	//----- nvinfo : EIATTR_SW_WAR
	.align		4
.L_29:
        /*009c*/ 	.byte	0x04, 0x36
        /*009e*/ 	.short	(.L_31 - .L_30)
.L_30:
        /*00a0*/ 	.word	0x00000008
.L_31:


//--------------------- .nv.callgraph             --------------------------
	.section	.nv.callgraph,"",@"SHT_CUDA_CALLGRAPH"
	.align	4
	.sectionentsize	8
	.align		4
        /*0000*/ 	.word	0x00000000
	.align		4
        /*0004*/ 	.word	0xffffffff
	.align		4
        /*0008*/ 	.word	0x00000000
	.align		4
        /*000c*/ 	.word	0xfffffffe
	.align		4
        /*0010*/ 	.word	0x00000000
	.align		4
        /*0014*/ 	.word	0xfffffffd
	.align		4
        /*0018*/ 	.word	0x00000000
	.align		4
        /*001c*/ 	.word	0xfffffffc


//--------------------- .nv.constant4             --------------------------
	.section	.nv.constant4,"a",@progbits
	.align	8
	.align		8
.nv.constant4:
        /*0000*/ 	.dword	_$_str
	.align		8
        /*0008*/ 	.dword	_$_str_$_2


//--------------------- .text.triton_poi_fused_add_div_mul_relu_sqrt_sub_var_mean_5 --------------------------
	.section	.text.triton_poi_fused_add_div_mul_relu_sqrt_sub_var_mean_5,"ax",@progbits
	.align	128
        .global         triton_poi_fused_add_div_mul_relu_sqrt_sub_var_mean_5
        .type           triton_poi_fused_add_div_mul_relu_sqrt_sub_var_mean_5,@function
        .size           triton_poi_fused_add_div_mul_relu_sqrt_sub_var_mean_5,(.L_x_1 - triton_poi_fused_add_div_mul_relu_sqrt_sub_var_mean_5)
        .other          triton_poi_fused_add_div_mul_relu_sqrt_sub_var_mean_5,@"STO_CUDA_ENTRY STV_DEFAULT"
triton_poi_fused_add_div_mul_relu_sqrt_sub_var_mean_5:
.text.triton_poi_fused_add_div_mul_relu_sqrt_sub_var_mean_5:
[----:B------:R-:W0:Y:S01]  /*0000*/  LDC R1, c[0x0][0x28] ;  /* 0x00000a00ff017b82 */ /* 0x000e220000000800 */
[----:B------:R-:W1:Y:S07]  /*0010*/  S2R R18, SR_TID.X ;  /* 0x0000000000127919 */ /* 0x000e6e0000002100 */
[----:B------:R-:W2:Y:S01]  /*0020*/  LDC.64 R4, c[0x0][0x218] ;  /* 0x00008600ff047b82 */ /* 0x000ea20000000a00 */
[----:B------:R-:W-:Y:S01]  /*0030*/  CS2R R16, SRZ ;  /* 0x0000000000107805 */ /* 0x000fe2000001ff00 */
[----:B------:R-:W-:Y:S01]  /*0040*/  HFMA2.MMA R14, -RZ, RZ, 0, 0 ;  /* 0x00000000ff0e7435 */ /* 0x000fe200000001ff */
[----:B------:R-:W3:Y:S01]  /*0050*/  S2R R13, SR_CTAID.X ;  /* 0x00000000000d7919 */ /* 0x000ee20000002500 */
[----:B------:R-:W-:-:S04]  /*0060*/  ULDC.64 UR4, c[0x0][0x208] ;  /* 0x0000820000047ab9 */ /* 0x000fc80000000a00 */
[----:B------:R-:W4:Y:S08]  /*0070*/  LDC.64 R2, c[0x0][0x210] ;  /* 0x00008400ff027b82 */ /* 0x000f300000000a00 */
[----:B------:R-:W5:Y:S08]  /*0080*/  LDC.64 R8, c[0x0][0x220] ;  /* 0x00008800ff087b82 */ /* 0x000f700000000a00 */
[----:B------:R-:W5:Y:S01]  /*0090*/  LDC.64 R10, c[0x0][0x228] ;  /* 0x00008a00ff0a7b82 */ /* 0x000f620000000a00 */
[----:B-1----:R-:W-:-:S04]  /*00a0*/  LOP3.LUT R0, R18, 0x7, RZ, 0xc0, !PT ;  /* 0x0000000712007812 */ /* 0x002fc800078ec0ff */
[----:B---3--:R-:W-:-:S04]  /*00b0*/  LEA R13, R13, R0, 0x3 ;  /* 0x000000000d0d7211 */ /* 0x008fc800078e18ff */
[----:B------:R-:W-:Y:S02]  /*00c0*/  SHF.R.S32.HI R0, RZ, 0x1f, R13 ;  /* 0x0000001fff007819 */ /* 0x000fe4000001140d */
[----:B------:R-:W-:Y:S02]  /*00d0*/  ISETP.GE.AND P0, PT, R13, 0x8, PT ;  /* 0x000000080d00780c */ /* 0x000fe40003f06270 */
[----:B------:R-:W-:-:S04]  /*00e0*/  LEA.HI R0, R0, R13, RZ, 0x2 ;  /* 0x0000000d00007211 */ /* 0x000fc800078f10ff */
[----:B------:R-:W-:-:S04]  /*00f0*/  LOP3.LUT R6, R0, 0xfffffffc, RZ, 0xc0, !PT ;  /* 0xfffffffc00067812 */ /* 0x000fc800078ec0ff */
[----:B------:R-:W-:-:S05]  /*0100*/  IADD3 R7, R13, -R6, RZ ;  /* 0x800000060d077210 */ /* 0x000fca0007ffe0ff */
[----:B--2---:R-:W-:-:S04]  /*0110*/  IMAD.WIDE R4, R7, 0x4, R4 ;  /* 0x0000000407047825 */ /* 0x004fc800078e0204 */
[--C-:B----4-:R-:W-:Y:S01]  /*0120*/  IMAD.WIDE R6, R7, 0x4, R2.reuse ;  /* 0x0000000407067825 */ /* 0x110fe200078e0202 */
[----:B------:R1:W2:Y:S04]  /*0130*/  @!P0 LDG.E.EL R17, desc[UR4][R4.64] ;  /* 0x0000000404118981 */ /* 0x0002a8000c2e1900 */
[----:B------:R-:W2:Y:S04]  /*0140*/  @!P0 LDG.E.EL R16, desc[UR4][R6.64+0x10] ;  /* 0x0000100406108981 */ /* 0x000ea8000c2e1900 */
[----:B------:R-:W3:Y:S01]  /*0150*/  @!P0 LDG.E.EL R14, desc[UR4][R6.64] ;  /* 0x00000004060e8981 */ /* 0x000ee2000c2e1900 */
[----:B------:R-:W-:Y:S01]  /*0160*/  MOV R12, RZ ;  /* 0x000000ff000c7202 */ /* 0x000fe20000000f00 */
[----:B------:R-:W-:-:S05]  /*0170*/  IMAD.WIDE R2, R13, 0x4, R2 ;  /* 0x000000040d027825 */ /* 0x000fca00078e0202 */
[----:B------:R4:W3:Y:S01]  /*0180*/  @!P0 LDG.E R12, desc[UR4][R2.64] ;  /* 0x00000004020c8981 */ /* 0x0008e2000c1e1900 */
[----:B------:R-:W-:Y:S01]  /*0190*/  SHF.R.S32.HI R15, RZ, 0x2, R0 ;  /* 0x00000002ff0f7819 */ /* 0x000fe20000011400 */
[----:B------:R-:W-:Y:S01]  /*01a0*/  HFMA2.MMA R0, -RZ, RZ, 0, 0 ;  /* 0x00000000ff007435 */ /* 0x000fe200000001ff */
[----:B-1----:R-:W-:-:S03]  /*01b0*/  MOV R5, RZ ;  /* 0x000000ff00057202 */ /* 0x002fc60000000f00 */
[----:B-----5:R-:W-:-:S04]  /*01c0*/  IMAD.WIDE R8, R15, 0x4, R8 ;  /* 0x000000040f087825 */ /* 0x020fc800078e0208 */
[----:B0-----:R-:W-:Y:S02]  /*01d0*/  IMAD.WIDE R10, R15, 0x4, R10 ;  /* 0x000000040f0a7825 */ /* 0x001fe400078e020a */
[----:B------:R0:W5:Y:S04]  /*01e0*/  @!P0 LDG.E.EL R0, desc[UR4][R8.64] ;  /* 0x0000000408008981 */ /* 0x000168000c2e1900 */
[----:B------:R-:W5:Y:S01]  /*01f0*/  @!P0 LDG.E.EL R5, desc[UR4][R10.64] ;  /* 0x000000040a058981 */ /* 0x000f62000c2e1900 */
[----:B----4-:R-:W-:Y:S01]  /*0200*/  HFMA2.MMA R2, -RZ, RZ, 1.75, 0 ;  /* 0x3f000000ff027435 */ /* 0x010fe200000001ff */
[--C-:B--2---:R-:W-:Y:S01]  /*0210*/  FADD R16, R16, -R17.reuse ;  /* 0x8000001110107221 */ /* 0x104fe20000000000 */
[----:B---3--:R-:W-:-:S03]  /*0220*/  FADD R14, R14, -R17 ;  /* 0x800000110e0e7221 */ /* 0x008fc60000000000 */
[----:B------:R-:W-:-:S04]  /*0230*/  FMUL R7, R16, R16 ;  /* 0x0000001010077220 */ /* 0x000fc80000400000 */
[----:B------:R-:W-:Y:S01]  /*0240*/  FFMA R7, R14, R14, R7 ;  /* 0x0000000e0e077223 */ /* 0x000fe20000000007 */
[----:B------:R-:W-:-:S03]  /*0250*/  FADD R12, -R17, R12 ;  /* 0x0000000c110c7221 */ /* 0x000fc60000000100 */
[----:B------:R-:W-:Y:S02]  /*0260*/  FFMA R7, R7, R2, 9.9999997473787516356e-06 ;  /* 0x3727c5ac07077423 */ /* 0x000fe40000000002 */
[----:B------:R-:W1:Y:S02]  /*0270*/  LDC.64 R2, c[0x0][0x230] ;  /* 0x00008c00ff027b82 */ /* 0x000e640000000a00 */
[----:B------:R-:W2:Y:S02]  /*0280*/  MUFU.SQRT R4, R7 ;  /* 0x0000000700047308 */ /* 0x000ea40000002000 */
[C---:B--2---:R-:W-:Y:S02]  /*0290*/  FSETP.GT.AND P0, PT, R4.reuse, 8.50705917302346158658e+37, PT ;  /* 0x7e8000000400780b */ /* 0x044fe40003f04000 */
[----:B------:R-:W-:Y:S01]  /*02a0*/  FSETP.GEU.AND P1, PT, R4, 1.175494350822287508e-38, PT ;  /* 0x008000000400780b */ /* 0x000fe20003f2e000 */
[----:B-1----:R-:W-:-:S10]  /*02b0*/  IMAD.WIDE R2, R13, 0x4, R2 ;  /* 0x000000040d027825 */ /* 0x002fd400078e0202 */
[----:B------:R-:W-:Y:S01]  /*02c0*/  @P0 FMUL R4, R4, 0.25 ;  /* 0x3e80000004040820 */ /* 0x000fe20000400000 */
[----:B------:R-:W-:Y:S01]  /*02d0*/  @P0 FMUL R12, R12, 0.25 ;  /* 0x3e8000000c0c0820 */ /* 0x000fe20000400000 */
[----:B------:R-:W-:Y:S02]  /*02e0*/  LOP3.LUT P0, RZ, R18, 0x18, RZ, 0xc0, !PT ;  /* 0x0000001812ff7812 */ /* 0x000fe4000780c0ff */
[----:B------:R-:W-:Y:S01]  /*02f0*/  @!P1 FMUL R4, R4, 16777216 ;  /* 0x4b80000004049820 */ /* 0x000fe20000400000 */
[----:B------:R-:W-:Y:S01]  /*0300*/  @!P1 FMUL R12, R12, 16777216 ;  /* 0x4b8000000c0c9820 */ /* 0x000fe20000400000 */
[----:B------:R-:W-:Y:S02]  /*0310*/  ISETP.LT.AND P0, PT, R13, 0x8, !P0 ;  /* 0x000000080d00780c */ /* 0x000fe40004701270 */
[----:B0-----:R-:W0:Y:S02]  /*0320*/  MUFU.RCP R9, R4 ;  /* 0x0000000400097308 */ /* 0x001e240000001000 */
[----:B0-----:R-:W-:-:S04]  /*0330*/  FMUL R12, R9, R12 ;  /* 0x0000000c090c7220 */ /* 0x001fc80000400000 */
[----:B-----5:R-:W-:-:S05]  /*0340*/  FFMA R0, R12, R0, R5 ;  /* 0x000000000c007223 */ /* 0x020fca0000000005 */
[----:B------:R-:W-:-:S04]  /*0350*/  FSETP.GEU.AND P1, PT, R0, RZ, PT ;  /* 0x000000ff0000720b */ /* 0x000fc80003f2e000 */
[----:B------:R-:W-:Y:S01]  /*0360*/  FSEL R5, R0, RZ, P1 ;  /* 0x000000ff00057208 */ /* 0x000fe20000800000 */
[----:B------:R-:W-:Y:S08]  /*0370*/  @!P0 EXIT ;  /* 0x000000000000894d */ /* 0x000ff00003800000 */
[----:B------:R-:W-:Y:S01]  /*0380*/  STG.E desc[UR4][R2.64], R5 ;  /* 0x0000000502007986 */ /* 0x000fe2000c101904 */
[----:B------:R-:W-:Y:S05]  /*0390*/  EXIT ;  /* 0x000000000000794d */ /* 0x000fea0003800000 */
.L_x_0:
[----:B------:R-:W-:-:S00]  /*03a0*/  BRA `(.L_x_0) ;  /* 0xfffffffc00fc7947 */ /* 0x000fc0000383ffff */
[----:B------:R-:W-:-:S00]  /*03b0*/  NOP ;  /* 0x0000000000007918 */ /* 0x000fc00000000000 */
        /* <DEDUP_REMOVED lines=12> */
.L_x_1:


//--------------------- .nv.global.init           --------------------------
	.section	.nv.global.init,"aw",@progbits
.nv.global.init:
	.type		_$_str,@object
	.size		_$_str,(_$_str_$_2 - _$_str)
_$_str:
        /*0000*/ 	.byte	0x5f, 0x5f, 0x43, 0x55, 0x44, 0x41, 0x5f, 0x46, 0x54, 0x5a, 0x00
	.type		_$_str_$_2,@object
	.size		_$_str_$_2,(.L_1 - _$_str_$_2)
_$_str_$_2:
        /*000b*/ 	.byte	0x5f, 0x5f, 0x43, 0x55, 0x44, 0x41, 0x5f, 0x50, 0x52, 0x45, 0x43, 0x5f, 0x53, 0x51, 0x52, 0x54
        /*001b*/ 	.byte	0x00
.L_1:


//--------------------- .nv.constant0.triton_poi_fused_add_div_mul_relu_sqrt_sub_var_mean_5 --------------------------
	.section	.nv.constant0.triton_poi_fused_add_div_mul_relu_sqrt_sub_var_mean_5,"a",@progbits
	.sectionflags	@""
	.align	4
.nv.constant0.triton_poi_fused_add_div_mul_relu_sqrt_sub_var_mean_5:
	.zero		572
